	.headerflags	@"EF_CUDA_TEXMODE_UNIFIED EF_CUDA_64BIT_ADDRESS EF_CUDA_ACCELERATORS EF_CUDA_SM90 EF_CUDA_VIRTUAL_SM(EF_CUDA_SM90)"
	.elftype	@"ET_EXEC"


//--------------------- .nv.info                  --------------------------
	.section	.nv.info,"",@"SHT_CUDA_INFO"
	.align	4


	//----- nvinfo : EIATTR_REGCOUNT
	.align		4
        /*0000*/ 	.byte	0x04, 0x2f
        /*0002*/ 	.short	(.L_1 - .L_0)
	.align		4
.L_0:
        /*0004*/ 	.word	index@(triton_poi_fused_add_clamp_div_maximum_minimum_mul_neg_sub_1)
        /*0008*/ 	.word	0x00000018


	//----- nvinfo : EIATTR_MIN_STACK_SIZE
	.align		4
.L_1:
        /*000c*/ 	.byte	0x04, 0x12
        /*000e*/ 	.short	(.L_3 - .L_2)
	.align		4
.L_2:
        /*0010*/ 	.word	index@(triton_poi_fused_add_clamp_div_maximum_minimum_mul_neg_sub_1)
        /*0014*/ 	.word	0x00000000


	//----- nvinfo : EIATTR_FRAME_SIZE
	.align		4
.L_3:
        /*0018*/ 	.byte	0x04, 0x11
        /*001a*/ 	.short	(.L_5 - .L_4)
	.align		4
.L_4:
        /*001c*/ 	.word	index@(triton_poi_fused_add_clamp_div_maximum_minimum_mul_neg_sub_1)
        /*0020*/ 	.word	0x00000000


	//----- nvinfo : EIATTR_MIN_STACK_SIZE
	.align		4
.L_5:
        /*0024*/ 	.byte	0x04, 0x12
        /*0026*/ 	.short	(.L_7 - .L_6)
	.align		4
.L_6:
        /*0028*/ 	.word	index@(triton_poi_fused_add_clamp_div_maximum_minimum_mul_neg_sub_1)
        /*002c*/ 	.word	0x00000000
.L_7:


//--------------------- .nv.info.triton_poi_fused_add_clamp_div_maximum_minimum_mul_neg_sub_1 --------------------------
	.section	.nv.info.triton_poi_fused_add_clamp_div_maximum_minimum_mul_neg_sub_1,"",@"SHT_CUDA_INFO"
	.sectionflags	@""
	.align	4


	//----- nvinfo : EIATTR_CUDA_API_VERSION
	.align		4
        /*0000*/ 	.byte	0x04, 0x37
        /*0002*/ 	.short	(.L_9 - .L_8)
.L_8:
        /*0004*/ 	.word	0x0000007c


	//----- nvinfo : EIATTR_KPARAM_INFO
	.align		4
.L_9:
        /*0008*/ 	.byte	0x04, 0x17
        /*000a*/ 	.short	(.L_11 - .L_10)
.L_10:
        /*000c*/ 	.word	0x00000000
        /*0010*/ 	.short	0x0003
        /*0012*/ 	.short	0x0018
        /*0014*/ 	.byte	0x00, 0xf0, 0x11, 0x00


	//----- nvinfo : EIATTR_KPARAM_INFO
	.align		4
.L_11:
        /*0018*/ 	.byte	0x04, 0x17
        /*001a*/ 	.short	(.L_13 - .L_12)
.L_12:
        /*001c*/ 	.word	0x00000000
        /*0020*/ 	.short	0x0002
        /*0022*/ 	.short	0x0010
        /*0024*/ 	.byte	0x00, 0xf4, 0x21, 0x00


	//----- nvinfo : EIATTR_KPARAM_INFO
	.align		4
.L_13:
        /*0028*/ 	.byte	0x04, 0x17
        /*002a*/ 	.short	(.L_15 - .L_14)
.L_14:
        /*002c*/ 	.word	0x00000000
        /*0030*/ 	.short	0x0001
        /*0032*/ 	.short	0x0008
        /*0034*/ 	.byte	0x00, 0xf4, 0x21, 0x00


	//----- nvinfo : EIATTR_KPARAM_INFO
	.align		4
.L_15:
        /*0038*/ 	.byte	0x04, 0x17
        /*003a*/ 	.short	(.L_17 - .L_16)
.L_16:
        /*003c*/ 	.word	0x00000000
        /*0040*/ 	.short	0x0000
        /*0042*/ 	.short	0x0000
        /*0044*/ 	.byte	0x00, 0xf4, 0x21, 0x00


	//----- nvinfo : EIATTR_SPARSE_MMA_MASK
	.align		4
.L_17:
        /*0048*/ 	.byte	0x03, 0x50
        /*004a*/ 	.short	0x0000


	//----- nvinfo : EIATTR_MAXREG_COUNT
	.align		4
        /*004c*/ 	.byte	0x03, 0x1b
        /*004e*/ 	.short	0x00ff


	//----- nvinfo : EIATTR_EXIT_INSTR_OFFSETS
	.align		4
        /*0050*/ 	.byte	0x04, 0x1c
        /*0052*/ 	.short	(.L_19 - .L_18)


	//   ....[0]....
.L_18:
        /*0054*/ 	.word	0x00000900


	//   ....[1]....
        /*0058*/ 	.word	0x00000920


	//----- nvinfo : EIATTR_REQNTID
	.align		4
.L_19:
        /*005c*/ 	.byte	0x04, 0x10
        /*005e*/ 	.short	(.L_21 - .L_20)
.L_20:
        /*0060*/ 	.word	0x00000080
        /*0064*/ 	.word	0x00000001
        /*0068*/ 	.word	0x00000001


	//----- nvinfo : EIATTR_CBANK_PARAM_SIZE
	.align		4
.L_21:
        /*006c*/ 	.byte	0x03, 0x19
        /*006e*/ 	.short	0x001c


	//----- nvinfo : EIATTR_PARAM_CBANK
	.align		4
        /*0070*/ 	.byte	0x04, 0x0a
        /*0072*/ 	.short	(.L_23 - .L_22)
	.align		4
.L_22:
        /*0074*/ 	.word	index@(.nv.constant0.triton_poi_fused_add_clamp_div_maximum_minimum_mul_neg_sub_1)
        /*0078*/ 	.short	0x0210
        /*007a*/ 	.short	0x001c


	//----- nvinfo : EIATTR_SW_WAR
	.align		4
.L_23:
        /*007c*/ 	.byte	0x04, 0x36
        /*007e*/ 	.short	(.L_25 - .L_24)
.L_24:
        /*0080*/ 	.word	0x00000008
.L_25:


//--------------------- .nv.callgraph             --------------------------
	.section	.nv.callgraph,"",@"SHT_CUDA_CALLGRAPH"
	.align	4
	.sectionentsize	8
	.align		4
        /*0000*/ 	.word	0x00000000
	.align		4
        /*0004*/ 	.word	0xffffffff
	.align		4
        /*0008*/ 	.word	0x00000000
	.align		4
        /*000c*/ 	.word	0xfffffffe
	.align		4
        /*0010*/ 	.word	0x00000000
	.align		4
        /*0014*/ 	.word	0xfffffffd
	.align		4
        /*0018*/ 	.word	0x00000000
	.align		4
        /*001c*/ 	.word	0xfffffffc


//--------------------- .text.triton_poi_fused_add_clamp_div_maximum_minimum_mul_neg_sub_1 --------------------------
	.section	.text.triton_poi_fused_add_clamp_div_maximum_minimum_mul_neg_sub_1,"ax",@progbits
	.align	128
        .global         triton_poi_fused_add_clamp_div_maximum_minimum_mul_neg_sub_1
        .type           triton_poi_fused_add_clamp_div_maximum_minimum_mul_neg_sub_1,@function
        .size           triton_poi_fused_add_clamp_div_maximum_minimum_mul_neg_sub_1,(.L_x_1 - triton_poi_fused_add_clamp_div_maximum_minimum_mul_neg_sub_1)
        .other          triton_poi_fused_add_clamp_div_maximum_minimum_mul_neg_sub_1,@"STO_CUDA_ENTRY STV_DEFAULT"
triton_poi_fused_add_clamp_div_maximum_minimum_mul_neg_sub_1:
.text.triton_poi_fused_add_clamp_div_maximum_minimum_mul_neg_sub_1:
[----:B------:R-:W0:Y:S01]  /*0000*/  LDC R1, c[0x0][0x28] ;  /* 0x00000a00ff017b82 */ /* 0x000e220000000800 */
[----:B------:R-:W1:Y:S07]  /*0010*/  S2R R0, SR_TID.X ;  /* 0x0000000000007919 */ /* 0x000e6e0000002100 */
[----:B------:R-:W2:Y:S01]  /*0020*/  LDC.64 R4, c[0x0][0x218] ;  /* 0x00008600ff047b82 */ /* 0x000ea20000000a00 */
[----:B------:R-:W-:Y:S01]  /*0030*/  CS2R R12, SRZ ;  /* 0x00000000000c7805 */ /* 0x000fe2000001ff00 */
[----:B------:R-:W-:Y:S01]  /*0040*/  ULDC.64 UR4, c[0x0][0x208] ;  /* 0x0000820000047ab9 */ /* 0x000fe20000000a00 */
[----:B------:R-:W3:Y:S01]  /*0050*/  S2R R3, SR_CTAID.X ;  /* 0x0000000000037919 */ /* 0x000ee20000002500 */
[----:B------:R-:W-:Y:S01]  /*0060*/  CS2R R14, SRZ ;  /* 0x00000000000e7805 */ /* 0x000fe2000001ff00 */
[----:B-1----:R-:W-:Y:S01]  /*0070*/  IMAD.SHL.U32 R0, R0, 0x2, RZ ;  /* 0x0000000200007824 */ /* 0x002fe200078e00ff */
[----:B---3--:R-:W-:-:S04]  /*0080*/  SHF.R.S32.HI R9, RZ, 0x17, R3 ;  /* 0x00000017ff097819 */ /* 0x008fc80000011403 */
[----:B------:R-:W-:Y:S02]  /*0090*/  LOP3.LUT R0, R0, 0xfe, RZ, 0xc0, !PT ;  /* 0x000000fe00007812 */ /* 0x000fe400078ec0ff */
[----:B------:R-:W-:-:S03]  /*00a0*/  SGXT R9, R9, 0x1 ;  /* 0x000000010909781a */ /* 0x000fc60000000200 */
[----:B------:R-:W-:-:S04]  /*00b0*/  IMAD R0, R3, 0x100, R0 ;  /* 0x0000010003007824 */ /* 0x000fc800078e0200 */
[C---:B------:R-:W-:Y:S01]  /*00c0*/  VIADD R6, R0.reuse, 0x1 ;  /* 0x0000000100067836 */ /* 0x040fe20000000000 */
[----:B------:R-:W-:Y:S02]  /*00d0*/  SHF.R.S32.HI R3, RZ, 0x1f, R0 ;  /* 0x0000001fff037819 */ /* 0x000fe40000011400 */
[----:B------:R-:W-:Y:S02]  /*00e0*/  ISETP.GE.AND P0, PT, R0, 0x100, PT ;  /* 0x000001000000780c */ /* 0x000fe40003f06270 */
[----:B------:R-:W-:Y:S02]  /*00f0*/  LEA.HI R7, R3, R0, RZ, 0x4 ;  /* 0x0000000003077211 */ /* 0x000fe400078f20ff */
[----:B------:R-:W1:Y:S01]  /*0100*/  LDC.64 R2, c[0x0][0x220] ;  /* 0x00008800ff027b82 */ /* 0x000e620000000a00 */
[----:B------:R-:W-:Y:S02]  /*0110*/  LEA.HI R9, R9, R6, RZ, 0x4 ;  /* 0x0000000609097211 */ /* 0x000fe400078f20ff */
[----:B------:R-:W-:-:S02]  /*0120*/  SHF.R.S32.HI R8, RZ, 0x4, R7 ;  /* 0x00000004ff087819 */ /* 0x000fc40000011407 */
[----:B------:R-:W-:Y:S02]  /*0130*/  LOP3.LUT R9, R9, 0x3ffffff0, RZ, 0xc0, !PT ;  /* 0x3ffffff009097812 */ /* 0x000fe400078ec0ff */
[----:B------:R-:W-:Y:S01]  /*0140*/  LOP3.LUT R7, R7, 0x3ffffff0, RZ, 0xc0, !PT ;  /* 0x3ffffff007077812 */ /* 0x000fe200078ec0ff */
[----:B------:R-:W-:Y:S02]  /*0150*/  IMAD.SHL.U32 R11, R8, 0x4, RZ ;  /* 0x00000004080b7824 */ /* 0x000fe400078e00ff */
[----:B------:R-:W-:Y:S02]  /*0160*/  IMAD.IADD R9, R6, 0x1, -R9 ;  /* 0x0000000106097824 */ /* 0x000fe400078e0a09 */
[----:B--2---:R-:W-:-:S04]  /*0170*/  IMAD.WIDE R4, R11, 0x4, R4 ;  /* 0x000000040b047825 */ /* 0x004fc800078e0204 */
[----:B------:R-:W-:Y:S01]  /*0180*/  IMAD.MOV.U32 R6, RZ, RZ, RZ ;  /* 0x000000ffff067224 */ /* 0x000fe200078e00ff */
[----:B------:R-:W-:Y:S01]  /*0190*/  CS2R R16, SRZ ;  /* 0x0000000000107805 */ /* 0x000fe2000001ff00 */
[----:B------:R-:W-:Y:S01]  /*01a0*/  IMAD.SHL.U32 R11, R9, 0x4, RZ ;  /* 0x00000004090b7824 */ /* 0x000fe200078e00ff */
[----:B------:R-:W2:Y:S01]  /*01b0*/  @!P0 LDG.E.EL R13, desc[UR4][R4.64] ;  /* 0x00000004040d8981 */ /* 0x000ea2000c2e1900 */
[----:B------:R-:W-:Y:S02]  /*01c0*/  IMAD.MOV.U32 R18, RZ, RZ, RZ ;  /* 0x000000ffff127224 */ /* 0x000fe400078e00ff */
[----:B------:R-:W-:Y:S01]  /*01d0*/  IMAD.IADD R7, R0, 0x1, -R7 ;  /* 0x0000000100077824 */ /* 0x000fe200078e0a07 */
[----:B------:R-:W3:Y:S01]  /*01e0*/  @!P0 LDG.E.EL R6, desc[UR4][R4.64+0x4] ;  /* 0x0000040404068981 */ /* 0x000ee2000c2e1900 */
[----:B-1----:R-:W-:-:S03]  /*01f0*/  IMAD.WIDE R10, R11, 0x4, R2 ;  /* 0x000000040b0a7825 */ /* 0x002fc600078e0202 */
[----:B------:R-:W4:Y:S01]  /*0200*/  @!P0 LDG.E.EL R12, desc[UR4][R4.64] ;  /* 0x00000004040c8981 */ /* 0x000f22000c2e1900 */
[----:B------:R-:W-:-:S03]  /*0210*/  IMAD.SHL.U32 R7, R7, 0x4, RZ ;  /* 0x0000000407077824 */ /* 0x000fc600078e00ff */
[----:B------:R-:W5:Y:S04]  /*0220*/  @!P0 LDG.E.EL R16, desc[UR4][R10.64] ;  /* 0x000000040a108981 */ /* 0x000f68000c2e1900 */
[----:B------:R-:W4:Y:S01]  /*0230*/  @!P0 LDG.E.EL R18, desc[UR4][R10.64+0x4] ;  /* 0x000004040a128981 */ /* 0x000f22000c2e1900 */
[----:B------:R-:W-:Y:S02]  /*0240*/  IMAD.WIDE R8, R7, 0x4, R2 ;  /* 0x0000000407087825 */ /* 0x000fe400078e0202 */
[----:B------:R-:W1:Y:S01]  /*0250*/  LDC.64 R2, c[0x0][0x210] ;  /* 0x00008400ff027b82 */ /* 0x000e620000000a00 */
[----:B------:R1:W4:Y:S04]  /*0260*/  @!P0 LDG.E.EL R14, desc[UR4][R4.64+0x4] ;  /* 0x00000404040e8981 */ /* 0x000328000c2e1900 */
[----:B------:R-:W4:Y:S04]  /*0270*/  @!P0 LDG.E.EL R15, desc[UR4][R8.64] ;  /* 0x00000004080f8981 */ /* 0x000f28000c2e1900 */
[----:B------:R1:W4:Y:S02]  /*0280*/  @!P0 LDG.E.EL R17, desc[UR4][R8.64+0x4] ;  /* 0x0000040408118981 */ /* 0x000324000c2e1900 */
[----:B-1----:R-:W-:Y:S01]  /*0290*/  CS2R R4, SRZ ;  /* 0x0000000000047805 */ /* 0x002fe2000001ff00 */
[----:B------:R-:W-:-:S05]  /*02a0*/  IMAD.WIDE R2, R0, 0x4, R2 ;  /* 0x0000000400027825 */ /* 0x000fca00078e0202 */
[----:B------:R-:W4:Y:S01]  /*02b0*/  @!P0 LDG.E.64 R4, desc[UR4][R2.64] ;  /* 0x0000000402048981 */ /* 0x000f22000c1e1b00 */
[----:B--2---:R-:W-:Y:S02]  /*02c0*/  SEL R13, R13, RZ, !P0 ;  /* 0x000000ff0d0d7207 */ /* 0x004fe40004000000 */
[----:B---3--:R-:W-:-:S05]  /*02d0*/  SEL R6, R6, RZ, !P0 ;  /* 0x000000ff06067207 */ /* 0x008fca0004000000 */
[--C-:B0-----:R-:W-:Y:S01]  /*02e0*/  FFMA R8, R6, 0.5, R13.reuse ;  /* 0x3f00000006087823 */ /* 0x101fe2000000000d */
[----:B-----5:R-:W-:Y:S02]  /*02f0*/  SEL R11, R16, RZ, !P0 ;  /* 0x000000ff100b7207 */ /* 0x020fe40004000000 */
[----:B----4-:R-:W-:Y:S01]  /*0300*/  SEL R18, R18, RZ, !P0 ;  /* 0x000000ff12127207 */ /* 0x010fe20004000000 */
[----:B------:R-:W-:Y:S01]  /*0310*/  FFMA R9, R6, -0.5, R13 ;  /* 0xbf00000006097823 */ /* 0x000fe2000000000d */
[----:B------:R-:W-:-:S03]  /*0320*/  FSETP.NAN.AND P1, PT, R8, R8, PT ;  /* 0x000000080800720b */ /* 0x000fc60003f28000 */
[----:B------:R-:W-:Y:S01]  /*0330*/  FFMA R13, R18, 0.5, R11 ;  /* 0x3f000000120d7823 */ /* 0x000fe2000000000b */
[----:B------:R-:W-:Y:S02]  /*0340*/  SEL R12, R12, RZ, !P0 ;  /* 0x000000ff0c0c7207 */ /* 0x000fe40004000000 */
[----:B------:R-:W-:Y:S02]  /*0350*/  SEL R19, R14, RZ, !P0 ;  /* 0x000000ff0e137207 */ /* 0x000fe40004000000 */
[----:B------:R-:W-:Y:S02]  /*0360*/  SEL R15, R15, RZ, !P0 ;  /* 0x000000ff0f0f7207 */ /* 0x000fe40004000000 */
[----:B------:R-:W-:Y:S02]  /*0370*/  SEL R0, R17, RZ, !P0 ;  /* 0x000000ff11007207 */ /* 0x000fe40004000000 */
[-C--:B------:R-:W-:Y:S01]  /*0380*/  FSETP.GT.AND P5, PT, R8, R13.reuse, PT ;  /* 0x0000000d0800720b */ /* 0x080fe20003fa4000 */
[C-C-:B------:R-:W-:Y:S01]  /*0390*/  FFMA R7, R19.reuse, 0.5, R12.reuse ;  /* 0x3f00000013077823 */ /* 0x140fe2000000000c */
[----:B------:R-:W-:Y:S01]  /*03a0*/  FFMA R10, R19, -0.5, R12 ;  /* 0xbf000000130a7823 */ /* 0x000fe2000000000c */
[--C-:B------:R-:W-:Y:S01]  /*03b0*/  FFMA R12, R0, 0.5, R15.reuse ;  /* 0x3f000000000c7823 */ /* 0x100fe2000000000f */
[----:B------:R-:W-:Y:S01]  /*03c0*/  FSEL R17, R8, R13, P5 ;  /* 0x0000000d08117208 */ /* 0x000fe20002800000 */
[----:B------:R-:W-:Y:S01]  /*03d0*/  FFMA R15, R0, -0.5, R15 ;  /* 0xbf000000000f7823 */ /* 0x000fe2000000000f */
[----:B------:R-:W-:Y:S01]  /*03e0*/  FSETP.GT.AND P5, PT, R13, R8, PT ;  /* 0x000000080d00720b */ /* 0x000fe20003fa4000 */
[----:B------:R-:W-:Y:S01]  /*03f0*/  FFMA R18, R18, -0.5, R11 ;  /* 0xbf00000012127823 */ /* 0x000fe2000000000b */
[----:B------:R-:W-:Y:S01]  /*0400*/  FSETP.NAN.AND P4, PT, R9, R9, PT ;  /* 0x000000090900720b */ /* 0x000fe20003f88000 */
[C---:B------:R-:W-:Y:S01]  /*0410*/  FADD R11, R8.reuse, -R9 ;  /* 0x80000009080b7221 */ /* 0x040fe20000000000 */
[----:B------:R-:W-:-:S02]  /*0420*/  FSEL R6, R8, R17, P1 ;  /* 0x0000001108067208 */ /* 0x000fc40000800000 */
[----:B------:R-:W-:Y:S02]  /*0430*/  @!P1 FSEL R8, R8, R13, P5 ;  /* 0x0000000d08089208 */ /* 0x000fe40002800000 */
[C---:B------:R-:W-:Y:S02]  /*0440*/  FSETP.GEU.AND P5, PT, R10.reuse, R15, PT ;  /* 0x0000000f0a00720b */ /* 0x040fe40003fae000 */
[----:B------:R-:W-:Y:S02]  /*0450*/  FSETP.NAN.AND P3, PT, R7, R7, PT ;  /* 0x000000070700720b */ /* 0x000fe40003f68000 */
[C---:B------:R-:W-:Y:S02]  /*0460*/  FSETP.NAN.AND P2, PT, R10.reuse, R10, PT ;  /* 0x0000000a0a00720b */ /* 0x040fe40003f48000 */
[----:B------:R-:W-:Y:S02]  /*0470*/  FSETP.GEU.AND P1, PT, R9, R18, PT ;  /* 0x000000120900720b */ /* 0x000fe40003f2e000 */
[----:B------:R-:W-:-:S02]  /*0480*/  FSEL R17, R10, R15, !P5 ;  /* 0x0000000f0a117208 */ /* 0x000fc40006800000 */
[----:B------:R-:W-:Y:S02]  /*0490*/  FSETP.GT.AND P6, PT, R7, R12, PT ;  /* 0x0000000c0700720b */ /* 0x000fe40003fc4000 */
[----:B------:R-:W-:Y:S02]  /*04a0*/  FSEL R16, R9, R18, !P1 ;  /* 0x0000001209107208 */ /* 0x000fe40004800000 */
[----:B------:R-:W-:Y:S02]  /*04b0*/  FSETP.GEU.AND P1, PT, R18, R9, PT ;  /* 0x000000091200720b */ /* 0x000fe40003f2e000 */
[----:B------:R-:W-:Y:S02]  /*04c0*/  FSEL R19, R10, R17, P2 ;  /* 0x000000110a137208 */ /* 0x000fe40001000000 */
[----:B------:R-:W-:Y:S02]  /*04d0*/  FSEL R14, R7, R12, P6 ;  /* 0x0000000c070e7208 */ /* 0x000fe40003000000 */
[----:B------:R-:W-:-:S02]  /*04e0*/  FSEL R17, R9, R16, P4 ;  /* 0x0000001009117208 */ /* 0x000fc40002000000 */
[----:B------:R-:W-:Y:S02]  /*04f0*/  FSETP.GT.AND P6, PT, R12, R7, PT ;  /* 0x000000070c00720b */ /* 0x000fe40003fc4000 */
[----:B------:R-:W-:Y:S02]  /*0500*/  FSETP.GEU.AND P5, PT, R15, R10, PT ;  /* 0x0000000a0f00720b */ /* 0x000fe40003fae000 */
[----:B------:R-:W-:Y:S01]  /*0510*/  @!P4 FSEL R9, R9, R18, !P1 ;  /* 0x000000120909c208 */ /* 0x000fe20004800000 */
[C---:B------:R-:W-:Y:S01]  /*0520*/  FADD R0, R7.reuse, -R10 ;  /* 0x8000000a07007221 */ /* 0x040fe20000000000 */
[C---:B------:R-:W-:Y:S02]  /*0530*/  FSEL R14, R7.reuse, R14, P3 ;  /* 0x0000000e070e7208 */ /* 0x040fe40001800000 */
[----:B------:R-:W-:Y:S01]  /*0540*/  @!P3 FSEL R7, R7, R12, P6 ;  /* 0x0000000c0707b208 */ /* 0x000fe20003000000 */
[----:B------:R-:W-:Y:S01]  /*0550*/  FADD R8, R8, -R9 ;  /* 0x8000000908087221 */ /* 0x000fe20000000000 */
[----:B------:R-:W-:Y:S01]  /*0560*/  @!P2 FSEL R10, R10, R15, !P5 ;  /* 0x0000000f0a0aa208 */ /* 0x000fe20006800000 */
[----:B------:R-:W-:-:S03]  /*0570*/  FADD R18, R13, -R18 ;  /* 0x800000120d127221 */ /* 0x000fc60000000000 */
[----:B------:R-:W-:Y:S01]  /*0580*/  FSETP.GTU.AND P1, PT, R8, RZ, PT ;  /* 0x000000ff0800720b */ /* 0x000fe20003f2c000 */
[----:B------:R-:W-:Y:S01]  /*0590*/  FADD R10, R7, -R10 ;  /* 0x8000000a070a7221 */ /* 0x000fe20000000000 */
[----:B------:R-:W-:Y:S01]  /*05a0*/  FADD R15, R12, -R15 ;  /* 0x8000000f0c0f7221 */ /* 0x000fe20000000000 */
[----:B------:R-:W-:Y:S01]  /*05b0*/  FADD R18, R11, R18 ;  /* 0x000000120b127221 */ /* 0x000fe20000000000 */
[----:B------:R-:W-:Y:S02]  /*05c0*/  FSEL R7, R8, RZ, P1 ;  /* 0x000000ff08077208 */ /* 0x000fe40000800000 */
[----:B------:R-:W-:Y:S01]  /*05d0*/  FSETP.GTU.AND P2, PT, R10, RZ, PT ;  /* 0x000000ff0a00720b */ /* 0x000fe20003f4c000 */
[----:B------:R-:W-:Y:S02]  /*05e0*/  FADD R0, R0, R15 ;  /* 0x0000000f00007221 */ /* 0x000fe40000000000 */
[----:B------:R-:W-:Y:S01]  /*05f0*/  FADD R18, R18, -R7 ;  /* 0x8000000712127221 */ /* 0x000fe20000000000 */
[----:B------:R-:W-:Y:S01]  /*0600*/  FSEL R9, R10, RZ, P2 ;  /* 0x000000ff0a097208 */ /* 0x000fe20001000000 */
[----:B------:R-:W-:Y:S01]  /*0610*/  FADD R14, R14, -R19 ;  /* 0x800000130e0e7221 */ /* 0x000fe20000000000 */
[----:B------:R-:W-:-:S02]  /*0620*/  FADD R6, R6, -R17 ;  /* 0x8000001106067221 */ /* 0x000fc40000000000 */
[----:B------:R-:W-:Y:S01]  /*0630*/  FSETP.GT.AND P5, PT, |R18|, 8.50705917302346158658e+37, PT ;  /* 0x7e8000001200780b */ /* 0x000fe20003fa4200 */
[----:B------:R-:W-:Y:S01]  /*0640*/  FADD R0, R0, -R9 ;  /* 0x8000000900007221 */ /* 0x000fe20000000000 */
[----:B------:R-:W-:Y:S02]  /*0650*/  FSETP.GTU.AND P1, PT, R14, RZ, PT ;  /* 0x000000ff0e00720b */ /* 0x000fe40003f2c000 */
[----:B------:R-:W-:Y:S02]  /*0660*/  FSETP.GTU.AND P6, PT, R6, RZ, PT ;  /* 0x000000ff0600720b */ /* 0x000fe40003fcc000 */
[----:B------:R-:W-:Y:S01]  /*0670*/  FSETP.GT.AND P3, PT, |R0|, 8.50705917302346158658e+37, PT ;  /* 0x7e8000000000780b */ /* 0x000fe20003f64200 */
[----:B------:R-:W-:Y:S01]  /*0680*/  FMUL R13, R18, 0.25 ;  /* 0x3e800000120d7820 */ /* 0x000fe20000400000 */
[----:B------:R-:W-:Y:S02]  /*0690*/  FSEL R15, R14, RZ, P1 ;  /* 0x000000ff0e0f7208 */ /* 0x000fe40000800000 */
[----:B------:R-:W-:Y:S01]  /*06a0*/  FSEL R17, R6, RZ, P6 ;  /* 0x000000ff06117208 */ /* 0x000fe20003000000 */
[----:B------:R-:W-:Y:S01]  /*06b0*/  FMUL R11, R0, 0.25 ;  /* 0x3e800000000b7820 */ /* 0x000fe20000400000 */
[----:B------:R-:W-:Y:S01]  /*06c0*/  FSEL R13, R13, R18, P5 ;  /* 0x000000120d0d7208 */ /* 0x000fe20002800000 */
[----:B------:R-:W-:Y:S01]  /*06d0*/  @P5 FMUL R7, R7, 0.25 ;  /* 0x3e80000007075820 */ /* 0x000fe20000400000 */
[----:B------:R-:W-:-:S02]  /*06e0*/  FSETP.GT.AND P2, PT, |R15|, 8.50705917302346158658e+37, PT ;  /* 0x7e8000000f00780b */ /* 0x000fc40003f44200 */
[----:B------:R-:W-:Y:S02]  /*06f0*/  FSETP.GT.AND P5, PT, |R17|, 8.50705917302346158658e+37, PT ;  /* 0x7e8000001100780b */ /* 0x000fe40003fa4200 */
[----:B------:R-:W-:Y:S01]  /*0700*/  FSETP.GEU.AND P1, PT, |R0|, 1.175494350822287508e-38, PT ;  /* 0x008000000000780b */ /* 0x000fe20003f2e200 */
[----:B------:R-:W-:Y:S01]  /*0710*/  @P3 FMUL R9, R9, 0.25 ;  /* 0x3e80000009093820 */ /* 0x000fe20000400000 */
[----:B------:R-:W-:Y:S02]  /*0720*/  FSETP.GEU.AND P6, PT, |R18|, 1.175494350822287508e-38, PT ;  /* 0x008000001200780b */ /* 0x000fe40003fce200 */
[----:B------:R-:W-:Y:S02]  /*0730*/  FSEL R11, R11, R0, P3 ;  /* 0x000000000b0b7208 */ /* 0x000fe40001800000 */
[----:B------:R-:W-:Y:S02]  /*0740*/  FSETP.GEU.AND P4, PT, |R15|, 1.175494350822287508e-38, PT ;  /* 0x008000000f00780b */ /* 0x000fe40003f8e200 */
[----:B------:R-:W-:Y:S01]  /*0750*/  FSETP.GEU.AND P3, PT, |R17|, 1.175494350822287508e-38, PT ;  /* 0x008000001100780b */ /* 0x000fe20003f6e200 */
[----:B------:R-:W-:Y:S01]  /*0760*/  FADD R19, -R0, R15 ;  /* 0x0000000f00137221 */ /* 0x000fe20000000100 */
[----:B------:R-:W-:Y:S01]  /*0770*/  FADD R21, -R18, R17 ;  /* 0x0000001112157221 */ /* 0x000fe20000000100 */
[----:B------:R-:W-:Y:S01]  /*0780*/  @P2 FMUL R15, R15, 0.25 ;  /* 0x3e8000000f0f2820 */ /* 0x000fe20000400000 */
[----:B------:R-:W-:Y:S01]  /*0790*/  @P5 FMUL R17, R17, 0.25 ;  /* 0x3e80000011115820 */ /* 0x000fe20000400000 */
[----:B------:R-:W-:-:S02]  /*07a0*/  @!P1 FMUL R11, R11, 16777216 ;  /* 0x4b8000000b0b9820 */ /* 0x000fc40000400000 */
[----:B------:R-:W-:Y:S02]  /*07b0*/  @!P6 FMUL R13, R13, 16777216 ;  /* 0x4b8000000d0de820 */ /* 0x000fe40000400000 */
[----:B------:R-:W0:Y:S02]  /*07c0*/  MUFU.RCP R0, R11 ;  /* 0x0000000b00007308 */ /* 0x000e240000001000 */
[----:B------:R-:W-:Y:S02]  /*07d0*/  @!P4 FMUL R15, R15, 16777216 ;  /* 0x4b8000000f0fc820 */ /* 0x000fe40000400000 */
[----:B------:R-:W-:-:S04]  /*07e0*/  @!P3 FMUL R17, R17, 16777216 ;  /* 0x4b8000001111b820 */ /* 0x000fc80000400000 */
[----:B------:R-:W1:Y:S01]  /*07f0*/  MUFU.RCP R6, R13 ;  /* 0x0000000d00067308 */ /* 0x000e620000001000 */
[----:B------:R-:W-:-:S07]  /*0800*/  @!P1 FMUL R9, R9, 16777216 ;  /* 0x4b80000009099820 */ /* 0x000fce0000400000 */
[----:B------:R-:W2:Y:S01]  /*0810*/  MUFU.RCP R15, R15 ;  /* 0x0000000f000f7308 */ /* 0x000ea20000001000 */
[----:B------:R-:W-:-:S07]  /*0820*/  @!P6 FMUL R7, R7, 16777216 ;  /* 0x4b8000000707e820 */ /* 0x000fce0000400000 */
[----:B------:R-:W3:Y:S01]  /*0830*/  MUFU.RCP R17, R17 ;  /* 0x0000001100117308 */ /* 0x000ee20000001000 */
[----:B------:R-:W-:Y:S01]  /*0840*/  @P2 FMUL R19, R19, 0.25 ;  /* 0x3e80000013132820 */ /* 0x000fe20000400000 */
[----:B------:R-:W-:Y:S01]  /*0850*/  @P5 FMUL R21, R21, 0.25 ;  /* 0x3e80000015155820 */ /* 0x000fe20000400000 */
[----:B0-----:R-:W-:Y:S01]  /*0860*/  FMUL R0, R0, R9 ;  /* 0x0000000900007220 */ /* 0x001fe20000400000 */
[----:B-1----:R-:W-:Y:S01]  /*0870*/  FMUL R6, R6, R7 ;  /* 0x0000000706067220 */ /* 0x002fe20000400000 */
[----:B------:R-:W-:Y:S01]  /*0880*/  @!P4 FMUL R19, R19, 16777216 ;  /* 0x4b8000001313c820 */ /* 0x000fe20000400000 */
[----:B------:R-:W-:-:S03]  /*0890*/  @!P3 FMUL R21, R21, 16777216 ;  /* 0x4b8000001515b820 */ /* 0x000fc60000400000 */
[----:B--2---:R-:W-:Y:S01]  /*08a0*/  FFMA R0, R15, R19, -R0 ;  /* 0x000000130f007223 */ /* 0x004fe20000000800 */
[----:B---3--:R-:W-:-:S03]  /*08b0*/  FFMA R6, R17, R21, -R6 ;  /* 0x0000001511067223 */ /* 0x008fc60000000806 */
[----:B------:R-:W-:Y:S01]  /*08c0*/  FADD R7, RZ, R0 ;  /* 0x00000000ff077221 */ /* 0x000fe20000000000 */
[----:B------:R-:W-:-:S03]  /*08d0*/  FADD R6, RZ, R6 ;  /* 0x00000006ff067221 */ /* 0x000fc60000000000 */
[----:B------:R-:W-:Y:S01]  /*08e0*/  FADD R4, R7, R4 ;  /* 0x0000000407047221 */ /* 0x000fe20000000000 */
[----:B------:R-:W-:Y:S01]  /*08f0*/  FADD R5, R6, R5 ;  /* 0x0000000506057221 */ /* 0x000fe20000000000 */
[----:B------:R-:W-:Y:S06]  /*0900*/  @P0 EXIT ;  /* 0x000000000000094d */ /* 0x000fec0003800000 */
[----:B------:R-:W-:Y:S01]  /*0910*/  STG.E.64 desc[UR4][R2.64], R4 ;  /* 0x0000000402007986 */ /* 0x000fe2000c101b04 */
[----:B------:R-:W-:Y:S05]  /*0920*/  EXIT ;  /* 0x000000000000794d */ /* 0x000fea0003800000 */
.L_x_0:
[----:B------:R-:W-:-:S00]  /*0930*/  BRA `(.L_x_0) ;  /* 0xfffffffc00fc7947 */ /* 0x000fc0000383ffff */
[----:B------:R-:W-:-:S00]  /*0940*/  NOP ;  /* 0x0000000000007918 */ /* 0x000fc00000000000 */
        /* <DEDUP_REMOVED lines=11> */
.L_x_1:


//--------------------- .nv.constant0.triton_poi_fused_add_clamp_div_maximum_minimum_mul_neg_sub_1 --------------------------
	.section	.nv.constant0.triton_poi_fused_add_clamp_div_maximum_minimum_mul_neg_sub_1,"a",@progbits
	.sectionflags	@""
	.align	4
.nv.constant0.triton_poi_fused_add_clamp_div_maximum_minimum_mul_neg_sub_1:
	.zero		556
